	.headerflags	@"EF_CUDA_TEXMODE_UNIFIED EF_CUDA_64BIT_ADDRESS EF_CUDA_ACCELERATORS EF_CUDA_SM90 EF_CUDA_VIRTUAL_SM(EF_CUDA_SM90)"
	.elftype	@"ET_EXEC"


//--------------------- .nv.info                  --------------------------
	.section	.nv.info,"",@"SHT_CUDA_INFO"
	.align	4


	//----- nvinfo : EIATTR_REGCOUNT
	.align		4
        /*0000*/ 	.byte	0x04, 0x2f
        /*0002*/ 	.short	(.L_3 - .L_2)
	.align		4
.L_2:
        /*0004*/ 	.word	index@(triton_poi_fused_cat_54)
        /*0008*/ 	.word	0x0000001a


	//----- nvinfo : EIATTR_MIN_STACK_SIZE
	.align		4
.L_3:
        /*000c*/ 	.byte	0x04, 0x12
        /*000e*/ 	.short	(.L_5 - .L_4)
	.align		4
.L_4:
        /*0010*/ 	.word	index@(triton_poi_fused_cat_54)
        /*0014*/ 	.word	0x00000000


	//----- nvinfo : EIATTR_FRAME_SIZE
	.align		4
.L_5:
        /*0018*/ 	.byte	0x04, 0x11
        /*001a*/ 	.short	(.L_7 - .L_6)
	.align		4
.L_6:
        /*001c*/ 	.word	index@(triton_poi_fused_cat_54)
        /*0020*/ 	.word	0x00000000


	//----- nvinfo : EIATTR_MIN_STACK_SIZE
	.align		4
.L_7:
        /*0024*/ 	.byte	0x04, 0x12
        /*0026*/ 	.short	(.L_9 - .L_8)
	.align		4
.L_8:
        /*0028*/ 	.word	index@(triton_poi_fused_cat_54)
        /*002c*/ 	.word	0x00000000
.L_9:


//--------------------- .nv.info.triton_poi_fused_cat_54 --------------------------
	.section	.nv.info.triton_poi_fused_cat_54,"",@"SHT_CUDA_INFO"
	.sectionflags	@""
	.align	4


	//----- nvinfo : EIATTR_CUDA_API_VERSION
	.align		4
        /*0000*/ 	.byte	0x04, 0x37
        /*0002*/ 	.short	(.L_11 - .L_10)
.L_10:
        /*0004*/ 	.word	0x0000007c


	//----- nvinfo : EIATTR_KPARAM_INFO
	.align		4
.L_11:
        /*0008*/ 	.byte	0x04, 0x17
        /*000a*/ 	.short	(.L_13 - .L_12)
.L_12:
        /*000c*/ 	.word	0x00000000
        /*0010*/ 	.short	0x0007
        /*0012*/ 	.short	0x0038
        /*0014*/ 	.byte	0x00, 0xf0, 0x11, 0x00


	//----- nvinfo : EIATTR_KPARAM_INFO
	.align		4
.L_13:
        /*0018*/ 	.byte	0x04, 0x17
        /*001a*/ 	.short	(.L_15 - .L_14)
.L_14:
        /*001c*/ 	.word	0x00000000
        /*0020*/ 	.short	0x0006
        /*0022*/ 	.short	0x0030
        /*0024*/ 	.byte	0x00, 0xf4, 0x21, 0x00


	//----- nvinfo : EIATTR_KPARAM_INFO
	.align		4
.L_15:
        /*0028*/ 	.byte	0x04, 0x17
        /*002a*/ 	.short	(.L_17 - .L_16)
.L_16:
        /*002c*/ 	.word	0x00000000
        /*0030*/ 	.short	0x0005
        /*0032*/ 	.short	0x0028
        /*0034*/ 	.byte	0x00, 0xf4, 0x21, 0x00


	//----- nvinfo : EIATTR_KPARAM_INFO
	.align		4
.L_17:
        /*0038*/ 	.byte	0x04, 0x17
        /*003a*/ 	.short	(.L_19 - .L_18)
.L_18:
        /*003c*/ 	.word	0x00000000
        /*0040*/ 	.short	0x0004
        /*0042*/ 	.short	0x0020
        /*0044*/ 	.byte	0x00, 0xf4, 0x21, 0x00


	//----- nvinfo : EIATTR_KPARAM_INFO
	.align		4
.L_19:
        /*0048*/ 	.byte	0x04, 0x17
        /*004a*/ 	.short	(.L_21 - .L_20)
.L_20:
        /*004c*/ 	.word	0x00000000
        /*0050*/ 	.short	0x0003
        /*0052*/ 	.short	0x0018
        /*0054*/ 	.byte	0x00, 0xf4, 0x21, 0x00


	//----- nvinfo : EIATTR_KPARAM_INFO
	.align		4
.L_21:
        /*0058*/ 	.byte	0x04, 0x17
        /*005a*/ 	.short	(.L_23 - .L_22)
.L_22:
        /*005c*/ 	.word	0x00000000
        /*0060*/ 	.short	0x0002
        /*0062*/ 	.short	0x0010
        /*0064*/ 	.byte	0x00, 0xf4, 0x21, 0x00


	//----- nvinfo : EIATTR_KPARAM_INFO
	.align		4
.L_23:
        /*0068*/ 	.byte	0x04, 0x17
        /*006a*/ 	.short	(.L_25 - .L_24)
.L_24:
        /*006c*/ 	.word	0x00000000
        /*0070*/ 	.short	0x0001
        /*0072*/ 	.short	0x0008
        /*0074*/ 	.byte	0x00, 0xf4, 0x21, 0x00


	//----- nvinfo : EIATTR_KPARAM_INFO
	.align		4
.L_25:
        /*0078*/ 	.byte	0x04, 0x17
        /*007a*/ 	.short	(.L_27 - .L_26)
.L_26:
        /*007c*/ 	.word	0x00000000
        /*0080*/ 	.short	0x0000
        /*0082*/ 	.short	0x0000
        /*0084*/ 	.byte	0x00, 0xf4, 0x21, 0x00


	//----- nvinfo : EIATTR_SPARSE_MMA_MASK
	.align		4
.L_27:
        /*0088*/ 	.byte	0x03, 0x50
        /*008a*/ 	.short	0x0000


	//----- nvinfo : EIATTR_MAXREG_COUNT
	.align		4
        /*008c*/ 	.byte	0x03, 0x1b
        /*008e*/ 	.short	0x00ff


	//----- nvinfo : EIATTR_EXIT_INSTR_OFFSETS
	.align		4
        /*0090*/ 	.byte	0x04, 0x1c
        /*0092*/ 	.short	(.L_29 - .L_28)


	//   ....[0]....
.L_28:
        /*0094*/ 	.word	0x00000560


	//   ....[1]....
        /*0098*/ 	.word	0x00000580


	//----- nvinfo : EIATTR_REQNTID
	.align		4
.L_29:
        /*009c*/ 	.byte	0x04, 0x10
        /*009e*/ 	.short	(.L_31 - .L_30)
.L_30:
        /*00a0*/ 	.word	0x00000080
        /*00a4*/ 	.word	0x00000001
        /*00a8*/ 	.word	0x00000001


	//----- nvinfo : EIATTR_CBANK_PARAM_SIZE
	.align		4
.L_31:
        /*00ac*/ 	.byte	0x03, 0x19
        /*00ae*/ 	.short	0x003c


	//----- nvinfo : EIATTR_PARAM_CBANK
	.align		4
        /*00b0*/ 	.byte	0x04, 0x0a
        /*00b2*/ 	.short	(.L_33 - .L_32)
	.align		4
.L_32:
        /*00b4*/ 	.word	index@(.nv.constant0.triton_poi_fused_cat_54)
        /*00b8*/ 	.short	0x0210
        /*00ba*/ 	.short	0x003c


	//----- nvinfo : EIATTR_SW_WAR
	.align		4
.L_33:
        /*00bc*/ 	.byte	0x04, 0x36
        /*00be*/ 	.short	(.L_35 - .L_34)
.L_34:
        /*00c0*/ 	.word	0x00000008
.L_35:


//--------------------- .nv.callgraph             --------------------------
	.section	.nv.callgraph,"",@"SHT_CUDA_CALLGRAPH"
	.align	4
	.sectionentsize	8
	.align		4
        /*0000*/ 	.word	0x00000000
	.align		4
        /*0004*/ 	.word	0xffffffff
	.align		4
        /*0008*/ 	.word	0x00000000
	.align		4
        /*000c*/ 	.word	0xfffffffe
	.align		4
        /*0010*/ 	.word	0x00000000
	.align		4
        /*0014*/ 	.word	0xfffffffd
	.align		4
        /*0018*/ 	.word	0x00000000
	.align		4
        /*001c*/ 	.word	0xfffffffc


//--------------------- .nv.constant4             --------------------------
	.section	.nv.constant4,"a",@progbits
	.align	8
	.align		8
.nv.constant4:
        /*0000*/ 	.dword	_$_str
	.align		8
        /*0008*/ 	.dword	_$_str_$_2


//--------------------- .text.triton_poi_fused_cat_54 --------------------------
	.section	.text.triton_poi_fused_cat_54,"ax",@progbits
	.align	128
        .global         triton_poi_fused_cat_54
        .type           triton_poi_fused_cat_54,@function
        .size           triton_poi_fused_cat_54,(.L_x_1 - triton_poi_fused_cat_54)
        .other          triton_poi_fused_cat_54,@"STO_CUDA_ENTRY STV_DEFAULT"
triton_poi_fused_cat_54:
.text.triton_poi_fused_cat_54:
[----:B------:R-:W0:Y:S01]  /*0000*/  LDC R1, c[0x0][0x28] ;  /* 0x00000a00ff017b82 */ /* 0x000e220000000800 */
[----:B------:R-:W1:Y:S07]  /*0010*/  S2R R0, SR_TID.X ;  /* 0x0000000000007919 */ /* 0x000e6e0000002100 */
[----:B------:R-:W2:Y:S01]  /*0020*/  LDC.64 R8, c[0x0][0x220] ;  /* 0x00008800ff087b82 */ /* 0x000ea20000000a00 */
[----:B------:R-:W-:Y:S01]  /*0030*/  ULDC.64 UR4, c[0x0][0x208] ;  /* 0x0000820000047ab9 */ /* 0x000fe20000000a00 */
[----:B------:R-:W3:Y:S06]  /*0040*/  S2R R3, SR_CTAID.X ;  /* 0x0000000000037919 */ /* 0x000eec0000002500 */
[----:B------:R-:W4:Y:S08]  /*0050*/  LDC.64 R18, c[0x0][0x210] ;  /* 0x00008400ff127b82 */ /* 0x000f300000000a00 */
[----:B------:R-:W5:Y:S08]  /*0060*/  LDC.64 R20, c[0x0][0x218] ;  /* 0x00008600ff147b82 */ /* 0x000f700000000a00 */
[----:B------:R-:W4:Y:S01]  /*0070*/  LDC.64 R16, c[0x0][0x228] ;  /* 0x00008a00ff107b82 */ /* 0x000f220000000a00 */
[----:B-1----:R-:W-:-:S07]  /*0080*/  IMAD.SHL.U32 R0, R0, 0x2, RZ ;  /* 0x0000000200007824 */ /* 0x002fce00078e00ff */
[----:B------:R-:W1:Y:S01]  /*0090*/  LDC.64 R14, c[0x0][0x230] ;  /* 0x00008c00ff0e7b82 */ /* 0x000e620000000a00 */
[----:B------:R-:W-:Y:S02]  /*00a0*/  LOP3.LUT R0, R0, 0xfe, RZ, 0xc0, !PT ;  /* 0x000000fe00007812 */ /* 0x000fe400078ec0ff */
[----:B------:R-:W-:-:S05]  /*00b0*/  CS2R R6, SRZ ;  /* 0x0000000000067805 */ /* 0x000fca000001ff00 */
[----:B------:R-:W1:Y:S01]  /*00c0*/  LDC.64 R22, c[0x0][0x238] ;  /* 0x00008e00ff167b82 */ /* 0x000e620000000a00 */
[----:B---3--:R-:W-:-:S05]  /*00d0*/  IMAD R0, R3, 0x100, R0 ;  /* 0x0000010003007824 */ /* 0x008fca00078e0200 */
[----:B------:R-:W-:-:S04]  /*00e0*/  SHF.R.S32.HI R3, RZ, 0x1f, R0 ;  /* 0x0000001fff037819 */ /* 0x000fc80000011400 */
[----:B------:R-:W-:-:S04]  /*00f0*/  LEA.HI R4, R3, R0, RZ, 0x7 ;  /* 0x0000000003047211 */ /* 0x000fc800078f38ff */
[----:B------:R-:W-:-:S05]  /*0100*/  LOP3.LUT R3, R4, 0xffffff80, RZ, 0xc0, !PT ;  /* 0xffffff8004037812 */ /* 0x000fca00078ec0ff */
[----:B------:R-:W-:Y:S01]  /*0110*/  IMAD.IADD R12, R0, 0x1, -R3 ;  /* 0x00000001000c7824 */ /* 0x000fe200078e0a03 */
[----:B------:R-:W-:-:S03]  /*0120*/  CS2R R2, SRZ ;  /* 0x0000000000027805 */ /* 0x000fc6000001ff00 */
[C---:B--2---:R-:W-:Y:S01]  /*0130*/  IMAD.WIDE R8, R12.reuse, 0x4, R8 ;  /* 0x000000040c087825 */ /* 0x044fe200078e0208 */
[----:B------:R-:W-:-:S04]  /*0140*/  ISETP.GE.AND P2, PT, R12, 0x40, PT ;  /* 0x000000400c00780c */ /* 0x000fc80003f46270 */
[----:B------:R-:W-:-:S13]  /*0150*/  ISETP.LT.AND P3, PT, R0, 0x200, !P2 ;  /* 0x000002000000780c */ /* 0x000fda0005761270 */
[----:B------:R2:W3:Y:S01]  /*0160*/  @P3 LDG.E.EL.64 R2, desc[UR4][R8.64] ;  /* 0x0000000408023981 */ /* 0x0004e2000c2e1b00 */
[----:B------:R-:W-:Y:S02]  /*0170*/  SHF.R.S32.HI R13, RZ, 0x7, R4 ;  /* 0x00000007ff0d7819 */ /* 0x000fe40000011404 */
[----:B------:R-:W-:Y:S01]  /*0180*/  CS2R R4, SRZ ;  /* 0x0000000000047805 */ /* 0x000fe2000001ff00 */
[----:B-----5:R-:W-:-:S04]  /*0190*/  IMAD.WIDE R20, R12, 0x4, R20 ;  /* 0x000000040c147825 */ /* 0x020fc800078e0214 */
[----:B------:R-:W-:Y:S01]  /*01a0*/  IMAD R13, R13, 0x40, R12 ;  /* 0x000000400d0d7824 */ /* 0x000fe200078e020c */
[----:B------:R-:W5:Y:S03]  /*01b0*/  @P3 LDG.E.EL.64 R4, desc[UR4][R20.64] ;  /* 0x0000000414043981 */ /* 0x000f66000c2e1b00 */
[----:B----4-:R-:W-:-:S05]  /*01c0*/  IMAD.WIDE R18, R13, 0x4, R18 ;  /* 0x000000040d127825 */ /* 0x010fca00078e0212 */
[----:B------:R4:W5:Y:S01]  /*01d0*/  @P3 LDG.E.EL.64 R6, desc[UR4][R18.64] ;  /* 0x0000000412063981 */ /* 0x000962000c2e1b00 */
[----:B------:R-:W-:Y:S02]  /*01e0*/  CS2R R10, SRZ ;  /* 0x00000000000a7805 */ /* 0x000fe4000001ff00 */
[----:B--2---:R-:W-:Y:S01]  /*01f0*/  CS2R R8, SRZ ;  /* 0x0000000000087805 */ /* 0x004fe2000001ff00 */
[----:B0-----:R-:W-:Y:S01]  /*0200*/  IMAD.WIDE R16, R12, 0x4, R16 ;  /* 0x000000040c107825 */ /* 0x001fe200078e0210 */
[----:B------:R-:W-:-:S03]  /*0210*/  ISETP.GE.AND P0, PT, R0, 0x200, PT ;  /* 0x000002000000780c */ /* 0x000fc60003f06270 */
[C---:B-1----:R-:W-:Y:S01]  /*0220*/  IMAD.WIDE R14, R12.reuse, 0x4, R14 ;  /* 0x000000040c0e7825 */ /* 0x042fe200078e020e */
[----:B------:R0:W2:Y:S01]  /*0230*/  @P3 LDG.E.EL.64 R10, desc[UR4][R16.64] ;  /* 0x00000004100a3981 */ /* 0x0000a2000c2e1b00 */
[----:B------:R-:W-:-:S03]  /*0240*/  ISETP.GT.AND P1, PT, R12, 0x3f, !P0 ;  /* 0x0000003f0c00780c */ /* 0x000fc60004724270 */
[----:B------:R1:W2:Y:S01]  /*0250*/  @P3 LDG.E.EL.64 R8, desc[UR4][R14.64] ;  /* 0x000000040e083981 */ /* 0x0002a2000c2e1b00 */
[----:B----4-:R-:W-:Y:S01]  /*0260*/  IMAD.WIDE R18, R13, 0x4, R22 ;  /* 0x000000040d127825 */ /* 0x010fe200078e0216 */
[----:B------:R-:W-:-:S08]  /*0270*/  CS2R R12, SRZ ;  /* 0x00000000000c7805 */ /* 0x000fd0000001ff00 */
[----:B------:R-:W4:Y:S01]  /*0280*/  @P1 LDG.E.EL.64 R12, desc[UR4][R18.64+-0x100] ;  /* 0xffff0004120c1981 */ /* 0x000f22000c2e1b00 */
[----:B0-----:R-:W-:Y:S01]  /*0290*/  IMAD.MOV.U32 R17, RZ, RZ, 0x3e800000 ;  /* 0x3e800000ff117424 */ /* 0x001fe200078e00ff */
[----:B---3--:R-:W-:-:S05]  /*02a0*/  SEL R2, R2, RZ, P3 ;  /* 0x000000ff02027207 */ /* 0x008fca0001800000 */
[----:B------:R-:W-:Y:S01]  /*02b0*/  FADD R2, R2, 9.9999997473787516356e-06 ;  /* 0x3727c5ac02027421 */ /* 0x000fe20000000000 */
[----:B------:R-:W-:-:S03]  /*02c0*/  SEL R3, R3, RZ, P3 ;  /* 0x000000ff03037207 */ /* 0x000fc60001800000 */
[----:B------:R-:W0:Y:S02]  /*02d0*/  MUFU.SQRT R20, R2 ;  /* 0x0000000200147308 */ /* 0x000e240000002000 */
[----:B------:R-:W-:-:S06]  /*02e0*/  FADD R3, R3, 9.9999997473787516356e-06 ;  /* 0x3727c5ac03037421 */ /* 0x000fcc0000000000 */
[----:B-1----:R-:W1:Y:S01]  /*02f0*/  MUFU.SQRT R14, R3 ;  /* 0x00000003000e7308 */ /* 0x002e620000002000 */
[C---:B0-----:R-:W-:Y:S02]  /*0300*/  FSETP.GT.AND P6, PT, R20.reuse, 8.50705917302346158658e+37, PT ;  /* 0x7e8000001400780b */ /* 0x041fe40003fc4000 */
[----:B------:R-:W-:Y:S02]  /*0310*/  FSETP.GEU.AND P4, PT, R20, 1.175494350822287508e-38, PT ;  /* 0x008000001400780b */ /* 0x000fe40003f8e000 */
[----:B------:R-:W-:Y:S02]  /*0320*/  FSEL R15, R17, 1, P6 ;  /* 0x3f800000110f7808 */ /* 0x000fe40003000000 */
[----:B-1----:R-:W-:-:S07]  /*0330*/  FSETP.GT.AND P5, PT, R14, 8.50705917302346158658e+37, PT ;  /* 0x7e8000000e00780b */ /* 0x002fce0003fa4000 */
[----:B------:R-:W-:Y:S01]  /*0340*/  @P6 FMUL R20, R20, 0.25 ;  /* 0x3e80000014146820 */ /* 0x000fe20000400000 */
[----:B------:R-:W-:-:S03]  /*0350*/  FSETP.GEU.AND P6, PT, R14, 1.175494350822287508e-38, PT ;  /* 0x008000000e00780b */ /* 0x000fc60003fce000 */
[----:B------:R-:W-:Y:S02]  /*0360*/  @!P4 FMUL R20, R20, 16777216 ;  /* 0x4b8000001414c820 */ /* 0x000fe40000400000 */
[----:B------:R-:W-:-:S08]  /*0370*/  @P5 FMUL R14, R14, 0.25 ;  /* 0x3e8000000e0e5820 */ /* 0x000fd00000400000 */
[----:B------:R-:W-:Y:S01]  /*0380*/  @!P6 FMUL R14, R14, 16777216 ;  /* 0x4b8000000e0ee820 */ /* 0x000fe20000400000 */
[----:B------:R-:W0:Y:S01]  /*0390*/  MUFU.RCP R20, R20 ;  /* 0x0000001400147308 */ /* 0x000e220000001000 */
[----:B-----5:R-:W-:Y:S02]  /*03a0*/  SEL R6, R6, RZ, P3 ;  /* 0x000000ff06067207 */ /* 0x020fe40001800000 */
[----:B------:R-:W-:-:S05]  /*03b0*/  SEL R3, R4, RZ, P3 ;  /* 0x000000ff04037207 */ /* 0x000fca0001800000 */
[----:B------:R-:W1:Y:S01]  /*03c0*/  MUFU.RCP R14, R14 ;  /* 0x0000000e000e7308 */ /* 0x000e620000001000 */
[----:B------:R-:W-:Y:S01]  /*03d0*/  FSEL R17, R17, 1, P5 ;  /* 0x3f80000011117808 */ /* 0x000fe20002800000 */
[----:B------:R-:W-:Y:S01]  /*03e0*/  FADD R6, R6, -R3 ;  /* 0x8000000306067221 */ /* 0x000fe20000000000 */
[----:B------:R-:W-:Y:S01]  /*03f0*/  SEL R4, R7, RZ, P3 ;  /* 0x000000ff07047207 */ /* 0x000fe20001800000 */
[----:B------:R-:W3:Y:S01]  /*0400*/  LDC.64 R2, c[0x0][0x240] ;  /* 0x00009000ff027b82 */ /* 0x000ee20000000a00 */
[----:B------:R-:W-:Y:S01]  /*0410*/  SEL R5, R5, RZ, P3 ;  /* 0x000000ff05057207 */ /* 0x000fe20001800000 */
[----:B------:R-:W-:Y:S01]  /*0420*/  @!P4 FMUL R15, R15, 16777216 ;  /* 0x4b8000000f0fc820 */ /* 0x000fe20000400000 */
[----:B------:R-:W-:-:S03]  /*0430*/  @!P6 FMUL R17, R17, 16777216 ;  /* 0x4b8000001111e820 */ /* 0x000fc60000400000 */
[----:B0-----:R-:W-:Y:S01]  /*0440*/  FMUL R15, R20, R15 ;  /* 0x0000000f140f7220 */ /* 0x001fe20000400000 */
[----:B------:R-:W-:Y:S01]  /*0450*/  FADD R4, R4, -R5 ;  /* 0x8000000504047221 */ /* 0x000fe20000000000 */
[----:B--2---:R-:W-:Y:S01]  /*0460*/  SEL R10, R10, RZ, P3 ;  /* 0x000000ff0a0a7207 */ /* 0x004fe20001800000 */
[----:B-1----:R-:W-:Y:S01]  /*0470*/  FMUL R17, R14, R17 ;  /* 0x000000110e117220 */ /* 0x002fe20000400000 */
[----:B------:R-:W-:Y:S01]  /*0480*/  SEL R11, R11, RZ, P3 ;  /* 0x000000ff0b0b7207 */ /* 0x000fe20001800000 */
[----:B------:R-:W-:Y:S01]  /*0490*/  FMUL R15, R6, R15 ;  /* 0x0000000f060f7220 */ /* 0x000fe20000400000 */
[----:B------:R-:W-:Y:S01]  /*04a0*/  SEL R8, R8, RZ, P3 ;  /* 0x000000ff08087207 */ /* 0x000fe20001800000 */
[----:B------:R-:W-:Y:S01]  /*04b0*/  FMUL R4, R4, R17 ;  /* 0x0000001104047220 */ /* 0x000fe20000400000 */
[----:B------:R-:W-:-:S03]  /*04c0*/  SEL R9, R9, RZ, P3 ;  /* 0x000000ff09097207 */ /* 0x000fc60001800000 */
[----:B------:R-:W-:Y:S02]  /*04d0*/  FFMA R8, R15, R10, R8 ;  /* 0x0000000a0f087223 */ /* 0x000fe40000000008 */
[----:B------:R-:W-:-:S03]  /*04e0*/  FFMA R9, R4, R11, R9 ;  /* 0x0000000b04097223 */ /* 0x000fc60000000009 */
[----:B------:R-:W-:Y:S02]  /*04f0*/  FSETP.GEU.AND P3, PT, R8, RZ, PT ;  /* 0x000000ff0800720b */ /* 0x000fe40003f6e000 */
[C---:B------:R-:W-:Y:S01]  /*0500*/  FSETP.GEU.AND P4, PT, R9.reuse, RZ, PT ;  /* 0x000000ff0900720b */ /* 0x040fe20003f8e000 */
[----:B---3--:R-:W-:Y:S01]  /*0510*/  IMAD.WIDE R2, R0, 0x4, R2 ;  /* 0x0000000400027825 */ /* 0x008fe200078e0202 */
[----:B------:R-:W-:Y:S02]  /*0520*/  FSEL R8, R8, RZ, P3 ;  /* 0x000000ff08087208 */ /* 0x000fe40001800000 */
[----:B------:R-:W-:Y:S02]  /*0530*/  FSEL R9, R9, RZ, P4 ;  /* 0x000000ff09097208 */ /* 0x000fe40002000000 */
[----:B----4-:R-:W-:Y:S02]  /*0540*/  @P2 SEL R8, R12, RZ, P1 ;  /* 0x000000ff0c082207 */ /* 0x010fe40000800000 */
[----:B------:R-:W-:Y:S01]  /*0550*/  @P2 SEL R9, R13, RZ, P1 ;  /* 0x000000ff0d092207 */ /* 0x000fe20000800000 */
[----:B------:R-:W-:Y:S06]  /*0560*/  @P0 EXIT ;  /* 0x000000000000094d */ /* 0x000fec0003800000 */
[----:B------:R-:W-:Y:S01]  /*0570*/  STG.E.64 desc[UR4][R2.64], R8 ;  /* 0x0000000802007986 */ /* 0x000fe2000c101b04 */
[----:B------:R-:W-:Y:S05]  /*0580*/  EXIT ;  /* 0x000000000000794d */ /* 0x000fea0003800000 */
.L_x_0:
[----:B------:R-:W-:-:S00]  /*0590*/  BRA `(.L_x_0) ;  /* 0xfffffffc00fc7947 */ /* 0x000fc0000383ffff */
[----:B------:R-:W-:-:S00]  /*05a0*/  NOP ;  /* 0x0000000000007918 */ /* 0x000fc00000000000 */
        /* <DEDUP_REMOVED lines=13> */
.L_x_1:


//--------------------- .nv.global.init           --------------------------
	.section	.nv.global.init,"aw",@progbits
.nv.global.init:
	.type		_$_str,@object
	.size		_$_str,(_$_str_$_2 - _$_str)
_$_str:
        /*0000*/ 	.byte	0x5f, 0x5f, 0x43, 0x55, 0x44, 0x41, 0x5f, 0x46, 0x54, 0x5a, 0x00
	.type		_$_str_$_2,@object
	.size		_$_str_$_2,(.L_1 - _$_str_$_2)
_$_str_$_2:
        /*000b*/ 	.byte	0x5f, 0x5f, 0x43, 0x55, 0x44, 0x41, 0x5f, 0x50, 0x52, 0x45, 0x43, 0x5f, 0x53, 0x51, 0x52, 0x54
        /*001b*/ 	.byte	0x00
.L_1:


//--------------------- .nv.constant0.triton_poi_fused_cat_54 --------------------------
	.section	.nv.constant0.triton_poi_fused_cat_54,"a",@progbits
	.sectionflags	@""
	.align	4
.nv.constant0.triton_poi_fused_cat_54:
	.zero		588
